	.headerflags	@"EF_CUDA_TEXMODE_UNIFIED EF_CUDA_64BIT_ADDRESS EF_CUDA_ACCELERATORS EF_CUDA_SM90 EF_CUDA_VIRTUAL_SM(EF_CUDA_SM90)"
	.elftype	@"ET_EXEC"


//--------------------- .nv.info                  --------------------------
	.section	.nv.info,"",@"SHT_CUDA_INFO"
	.align	4


	//----- nvinfo : EIATTR_REGCOUNT
	.align		4
        /*0000*/ 	.byte	0x04, 0x2f
        /*0002*/ 	.short	(.L_2 - .L_1)
	.align		4
.L_1:
        /*0004*/ 	.word	index@(triton_poi_fused_gelu_10)
        /*0008*/ 	.word	0x0000000d


	//----- nvinfo : EIATTR_MIN_STACK_SIZE
	.align		4
.L_2:
        /*000c*/ 	.byte	0x04, 0x12
        /*000e*/ 	.short	(.L_4 - .L_3)
	.align		4
.L_3:
        /*0010*/ 	.word	index@(triton_poi_fused_gelu_10)
        /*0014*/ 	.word	0x00000000


	//----- nvinfo : EIATTR_FRAME_SIZE
	.align		4
.L_4:
        /*0018*/ 	.byte	0x04, 0x11
        /*001a*/ 	.short	(.L_6 - .L_5)
	.align		4
.L_5:
        /*001c*/ 	.word	index@(triton_poi_fused_gelu_10)
        /*0020*/ 	.word	0x00000000


	//----- nvinfo : EIATTR_MIN_STACK_SIZE
	.align		4
.L_6:
        /*0024*/ 	.byte	0x04, 0x12
        /*0026*/ 	.short	(.L_8 - .L_7)
	.align		4
.L_7:
        /*0028*/ 	.word	index@(triton_poi_fused_gelu_10)
        /*002c*/ 	.word	0x00000000
.L_8:


//--------------------- .nv.info.triton_poi_fused_gelu_10 --------------------------
	.section	.nv.info.triton_poi_fused_gelu_10,"",@"SHT_CUDA_INFO"
	.sectionflags	@""
	.align	4


	//----- nvinfo : EIATTR_CUDA_API_VERSION
	.align		4
        /*0000*/ 	.byte	0x04, 0x37
        /*0002*/ 	.short	(.L_10 - .L_9)
.L_9:
        /*0004*/ 	.word	0x0000007c


	//----- nvinfo : EIATTR_KPARAM_INFO
	.align		4
.L_10:
        /*0008*/ 	.byte	0x04, 0x17
        /*000a*/ 	.short	(.L_12 - .L_11)
.L_11:
        /*000c*/ 	.word	0x00000000
        /*0010*/ 	.short	0x0002
        /*0012*/ 	.short	0x0010
        /*0014*/ 	.byte	0x00, 0xf0, 0x11, 0x00


	//----- nvinfo : EIATTR_KPARAM_INFO
	.align		4
.L_12:
        /*0018*/ 	.byte	0x04, 0x17
        /*001a*/ 	.short	(.L_14 - .L_13)
.L_13:
        /*001c*/ 	.word	0x00000000
        /*0020*/ 	.short	0x0001
        /*0022*/ 	.short	0x0008
        /*0024*/ 	.byte	0x00, 0xf4, 0x21, 0x00


	//----- nvinfo : EIATTR_KPARAM_INFO
	.align		4
.L_14:
        /*0028*/ 	.byte	0x04, 0x17
        /*002a*/ 	.short	(.L_16 - .L_15)
.L_15:
        /*002c*/ 	.word	0x00000000
        /*0030*/ 	.short	0x0000
        /*0032*/ 	.short	0x0000
        /*0034*/ 	.byte	0x00, 0xf4, 0x21, 0x00


	//----- nvinfo : EIATTR_SPARSE_MMA_MASK
	.align		4
.L_16:
        /*0038*/ 	.byte	0x03, 0x50
        /*003a*/ 	.short	0x0000


	//----- nvinfo : EIATTR_MAXREG_COUNT
	.align		4
        /*003c*/ 	.byte	0x03, 0x1b
        /*003e*/ 	.short	0x00ff


	//----- nvinfo : EIATTR_EXIT_INSTR_OFFSETS
	.align		4
        /*0040*/ 	.byte	0x04, 0x1c
        /*0042*/ 	.short	(.L_18 - .L_17)


	//   ....[0]....
.L_17:
        /*0044*/ 	.word	0x000002f0


	//   ....[1]....
        /*0048*/ 	.word	0x00000310


	//----- nvinfo : EIATTR_REQNTID
	.align		4
.L_18:
        /*004c*/ 	.byte	0x04, 0x10
        /*004e*/ 	.short	(.L_20 - .L_19)
.L_19:
        /*0050*/ 	.word	0x00000080
        /*0054*/ 	.word	0x00000001
        /*0058*/ 	.word	0x00000001


	//----- nvinfo : EIATTR_CBANK_PARAM_SIZE
	.align		4
.L_20:
        /*005c*/ 	.byte	0x03, 0x19
        /*005e*/ 	.short	0x0014


	//----- nvinfo : EIATTR_PARAM_CBANK
	.align		4
        /*0060*/ 	.byte	0x04, 0x0a
        /*0062*/ 	.short	(.L_22 - .L_21)
	.align		4
.L_21:
        /*0064*/ 	.word	index@(.nv.constant0.triton_poi_fused_gelu_10)
        /*0068*/ 	.short	0x0210
        /*006a*/ 	.short	0x0014


	//----- nvinfo : EIATTR_SW_WAR
	.align		4
.L_22:
        /*006c*/ 	.byte	0x04, 0x36
        /*006e*/ 	.short	(.L_24 - .L_23)
.L_23:
        /*0070*/ 	.word	0x00000008
.L_24:


//--------------------- .nv.callgraph             --------------------------
	.section	.nv.callgraph,"",@"SHT_CUDA_CALLGRAPH"
	.align	4
	.sectionentsize	8
	.align		4
        /*0000*/ 	.word	0x00000000
	.align		4
        /*0004*/ 	.word	0xffffffff
	.align		4
        /*0008*/ 	.word	0x00000000
	.align		4
        /*000c*/ 	.word	0xfffffffe
	.align		4
        /*0010*/ 	.word	0x00000000
	.align		4
        /*0014*/ 	.word	0xfffffffd
	.align		4
        /*0018*/ 	.word	0x00000000
	.align		4
        /*001c*/ 	.word	0xfffffffc


//--------------------- .nv.constant4             --------------------------
	.section	.nv.constant4,"a",@progbits
	.align	8
	.align		8
.nv.constant4:
        /*0000*/ 	.dword	_$_str


//--------------------- .text.triton_poi_fused_gelu_10 --------------------------
	.section	.text.triton_poi_fused_gelu_10,"ax",@progbits
	.align	128
        .global         triton_poi_fused_gelu_10
        .type           triton_poi_fused_gelu_10,@function
        .size           triton_poi_fused_gelu_10,(.L_x_1 - triton_poi_fused_gelu_10)
        .other          triton_poi_fused_gelu_10,@"STO_CUDA_ENTRY STV_DEFAULT"
triton_poi_fused_gelu_10:
.text.triton_poi_fused_gelu_10:
[----:B------:R-:W0:Y:S02]  /*0000*/  LDC R1, c[0x0][0x28] ;  /* 0x00000a00ff017b82 */ /* 0x000e240000000800 */
[----:B------:R-:W1:Y:S01]  /*0010*/  S2R R0, SR_TID.X ;  /* 0x0000000000007919 */ /* 0x000e620000002100 */
[----:B------:R-:W2:Y:S01]  /*0020*/  LDC.64 R2, c[0x0][0x210] ;  /* 0x00008400ff027b82 */ /* 0x000ea20000000a00 */
[----:B------:R-:W-:Y:S01]  /*0030*/  HFMA2.MMA R4, -RZ, RZ, 0, 0 ;  /* 0x00000000ff047435 */ /* 0x000fe200000001ff */
[----:B------:R-:W-:Y:S01]  /*0040*/  ULDC.64 UR4, c[0x0][0x208] ;  /* 0x0000820000047ab9 */ /* 0x000fe20000000a00 */
[----:B------:R-:W3:Y:S01]  /*0050*/  S2R R5, SR_CTAID.X ;  /* 0x0000000000057919 */ /* 0x000ee20000002500 */
[----:B------:R-:W-:Y:S01]  /*0060*/  HFMA2.MMA R7, -RZ, RZ, 0.958984375, -6.1690807342529296875e-05 ;  /* 0x3bac840bff077435 */ /* 0x000fe200000001ff */
[----:B------:R-:W-:Y:S01]  /*0070*/  IMAD.MOV.U32 R6, RZ, RZ, -0x460a9f47 ;  /* 0xb9f560b9ff067424 */ /* 0x000fe200078e00ff */
[----:B------:R-:W-:Y:S01]  /*0080*/  HFMA2.MMA R8, -RZ, RZ, -1.26171875, -2.110004425048828125e-05 ;  /* 0xbd0c8162ff087435 */ /* 0x000fe200000001ff */
[----:B------:R-:W-:Y:S01]  /*0090*/  ULDC.64 UR6, c[0x0][0x218] ;  /* 0x0000860000067ab9 */ /* 0x000fe20000000a00 */
[----:B-1----:R-:W-:-:S04]  /*00a0*/  LOP3.LUT R0, R0, 0x7f, RZ, 0xc0, !PT ;  /* 0x0000007f00007812 */ /* 0x002fc800078ec0ff */
[----:B---3--:R-:W-:-:S04]  /*00b0*/  LEA R0, R5, R0, 0x7 ;  /* 0x0000000005007211 */ /* 0x008fc800078e38ff */
[C---:B------:R-:W-:Y:S01]  /*00c0*/  ISETP.GE.AND P0, PT, R0.reuse, 0x100, PT ;  /* 0x000001000000780c */ /* 0x040fe20003f06270 */
[----:B--2---:R-:W-:-:S12]  /*00d0*/  IMAD.WIDE R2, R0, 0x4, R2 ;  /* 0x0000000400027825 */ /* 0x004fd800078e0202 */
[----:B------:R1:W2:Y:S01]  /*00e0*/  @!P0 LDG.E R4, desc[UR4][R2.64] ;  /* 0x0000000402048981 */ /* 0x0002a2000c1e1900 */
[----:B------:R-:W-:Y:S01]  /*00f0*/  MOV R5, 0x3789ca3c ;  /* 0x3789ca3c00057802 */ /* 0x000fe20000000f00 */
[----:B-1----:R-:W-:Y:S01]  /*0100*/  HFMA2.MMA R3, -RZ, RZ, 1.853515625, -0.00091457366943359375 ;  /* 0x3f6a937eff037435 */ /* 0x002fe200000001ff */
[----:B------:R-:W-:Y:S02]  /*0110*/  IMAD.MOV.U32 R2, RZ, RZ, 0x3e1cf906 ;  /* 0x3e1cf906ff027424 */ /* 0x000fe400078e00ff */
[C---:B--2---:R-:W-:Y:S01]  /*0120*/  FMUL R10, R4.reuse, 0.70710676908493041992 ;  /* 0x3f3504f3040a7820 */ /* 0x044fe20000400000 */
[----:B------:R-:W-:-:S03]  /*0130*/  FMUL R4, R4, 0.5 ;  /* 0x3f00000004047820 */ /* 0x000fc60000400000 */
[----:B------:R-:W-:-:S05]  /*0140*/  FADD.FTZ R9, |R10|, -RZ ;  /* 0x800000ff0a097221 */ /* 0x000fca0000010200 */
[----:B------:R-:W-:-:S13]  /*0150*/  FSETP.GE.AND P1, PT, R9, 1.0029599666595458984, PT ;  /* 0x3f8060fe0900780b */ /* 0x000fda0003f26000 */
[----:B------:R-:W-:Y:S01]  /*0160*/  @!P1 MOV R5, 0x38b1e96a ;  /* 0x38b1e96a00059802 */ /* 0x000fe20000000f00 */
[----:B------:R-:W-:Y:S02]  /*0170*/  @!P1 IMAD.MOV.U32 R6, RZ, RZ, -0x45a8b2e0 ;  /* 0xba574d20ff069424 */ /* 0x000fe400078e00ff */
[----:B------:R-:W-:Y:S01]  /*0180*/  @!P1 FMUL R9, R10, R10 ;  /* 0x0000000a0a099220 */ /* 0x000fe20000400000 */
[----:B------:R-:W-:Y:S01]  /*0190*/  @!P1 MOV R7, 0x3baad5ea ;  /* 0x3baad5ea00079802 */ /* 0x000fe20000000f00 */
[----:B------:R-:W-:Y:S01]  /*01a0*/  @!P1 IMAD.MOV.U32 R2, RZ, RZ, 0x3de718af ;  /* 0x3de718afff029424 */ /* 0x000fe200078e00ff */
[----:B------:R-:W-:Y:S01]  /*01b0*/  @!P1 MOV R8, 0xbcdc1be7 ;  /* 0xbcdc1be700089802 */ /* 0x000fe20000000f00 */
[----:B------:R-:W-:Y:S01]  /*01c0*/  FFMA.FTZ R6, R9, R5, R6 ;  /* 0x0000000509067223 */ /* 0x000fe20000010006 */
[----:B------:R-:W-:Y:S02]  /*01d0*/  @!P1 MOV R3, 0xbec093ac ;  /* 0xbec093ac00039802 */ /* 0x000fe40000000f00 */
[----:B------:R-:W-:Y:S01]  /*01e0*/  MOV R5, 0x3f20d842 ;  /* 0x3f20d84200057802 */ /* 0x000fe20000000f00 */
[----:B------:R-:W-:Y:S01]  /*01f0*/  FFMA.FTZ R7, R6, R9, R7 ;  /* 0x0000000906077223 */ /* 0x000fe20000010007 */
[----:B------:R-:W-:-:S03]  /*0200*/  @!P1 MOV R5, 0x3e0375d3 ;  /* 0x3e0375d300059802 */ /* 0x000fc60000000f00 */
[----:B------:R-:W-:-:S04]  /*0210*/  FFMA.FTZ R7, R7, R9, R8 ;  /* 0x0000000907077223 */ /* 0x000fc80000010008 */
[----:B------:R-:W-:-:S04]  /*0220*/  FFMA.FTZ R2, R7, R9, R2 ;  /* 0x0000000907027223 */ /* 0x000fc80000010002 */
[----:B------:R-:W-:Y:S01]  /*0230*/  FFMA.FTZ R2, R2, R9, R3 ;  /* 0x0000000902027223 */ /* 0x000fe20000010003 */
[----:B------:R-:W-:-:S03]  /*0240*/  FSEL R3, -R9, R10, P1 ;  /* 0x0000000a09037208 */ /* 0x000fc60000800100 */
[----:B------:R-:W-:-:S04]  /*0250*/  FFMA.FTZ R2, R2, R9, R5 ;  /* 0x0000000902027223 */ /* 0x000fc80000010005 */
[----:B------:R-:W-:Y:S01]  /*0260*/  FFMA.FTZ R5, R2, R3, R3 ;  /* 0x0000000302057223 */ /* 0x000fe20000010003 */
[----:B------:R-:W-:-:S03]  /*0270*/  SHF.R.S32.HI R3, RZ, 0x1f, R0 ;  /* 0x0000001fff037819 */ /* 0x000fc60000011400 */
[----:B------:R-:W1:Y:S02]  /*0280*/  @P1 MUFU.EX2 R2, R5 ;  /* 0x0000000500021308 */ /* 0x000e640000000800 */
[----:B-1----:R-:W-:-:S05]  /*0290*/  @P1 FADD R2, -R2, 1 ;  /* 0x3f80000002021421 */ /* 0x002fca0000000100 */
[----:B------:R-:W-:Y:S02]  /*02a0*/  @P1 LOP3.LUT R5, R2, 0x80000000, R10, 0xf8, !PT ;  /* 0x8000000002051812 */ /* 0x000fe400078ef80a */
[----:B------:R-:W-:-:S03]  /*02b0*/  LEA R2, P1, R0, UR6, 0x2 ;  /* 0x0000000600027c11 */ /* 0x000fc6000f8210ff */
[----:B------:R-:W-:Y:S01]  /*02c0*/  FADD R7, R5, 1 ;  /* 0x3f80000005077421 */ /* 0x000fe20000000000 */
[----:B------:R-:W-:-:S03]  /*02d0*/  LEA.HI.X R3, R0, UR7, R3, 0x2, P1 ;  /* 0x0000000700037c11 */ /* 0x000fc600088f1403 */
[----:B------:R-:W-:Y:S01]  /*02e0*/  FMUL R7, R4, R7 ;  /* 0x0000000704077220 */ /* 0x000fe20000400000 */
[----:B------:R-:W-:Y:S06]  /*02f0*/  @P0 EXIT ;  /* 0x000000000000094d */ /* 0x000fec0003800000 */
[----:B------:R-:W-:Y:S01]  /*0300*/  STG.E desc[UR4][R2.64], R7 ;  /* 0x0000000702007986 */ /* 0x000fe2000c101904 */
[----:B------:R-:W-:Y:S05]  /*0310*/  EXIT ;  /* 0x000000000000794d */ /* 0x000fea0003800000 */
.L_x_0:
[----:B------:R-:W-:-:S00]  /*0320*/  BRA `(.L_x_0) ;  /* 0xfffffffc00fc7947 */ /* 0x000fc0000383ffff */
[----:B------:R-:W-:-:S00]  /*0330*/  NOP ;  /* 0x0000000000007918 */ /* 0x000fc00000000000 */
        /* <DEDUP_REMOVED lines=12> */
.L_x_1:


//--------------------- .nv.global.init           --------------------------
	.section	.nv.global.init,"aw",@progbits
.nv.global.init:
	.type		_$_str,@object
	.size		_$_str,(.L_0 - _$_str)
_$_str:
        /*0000*/ 	.byte	0x5f, 0x5f, 0x43, 0x55, 0x44, 0x41, 0x5f, 0x46, 0x54, 0x5a, 0x00
.L_0:


//--------------------- .nv.constant0.triton_poi_fused_gelu_10 --------------------------
	.section	.nv.constant0.triton_poi_fused_gelu_10,"a",@progbits
	.sectionflags	@""
	.align	4
.nv.constant0.triton_poi_fused_gelu_10:
	.zero		548
